//
// Generated by NVIDIA NVVM Compiler
//
// Compiler Build ID: CL-36424714
// Cuda compilation tools, release 13.0, V13.0.88
// Based on NVVM 20.0.0
//

.version 9.0
.target sm_100
.address_size 64

	// .globl	_Z8kernel_yiddPdS_S_S_S_

.visible .entry _Z8kernel_yiddPdS_S_S_S_(
	.param .u32 _Z8kernel_yiddPdS_S_S_S__param_0,
	.param .f64 _Z8kernel_yiddPdS_S_S_S__param_1,
	.param .f64 _Z8kernel_yiddPdS_S_S_S__param_2,
	.param .u64 .ptr .align 1 _Z8kernel_yiddPdS_S_S_S__param_3,
	.param .u64 .ptr .align 1 _Z8kernel_yiddPdS_S_S_S__param_4,
	.param .u64 .ptr .align 1 _Z8kernel_yiddPdS_S_S_S__param_5,
	.param .u64 .ptr .align 1 _Z8kernel_yiddPdS_S_S_S__param_6,
	.param .u64 .ptr .align 1 _Z8kernel_yiddPdS_S_S_S__param_7
)
{
	.reg .pred 	%p<11>;
	.reg .b32 	%r<30>;
	.reg .b64 	%rd<37>;
	.reg .b64 	%fd<137>;

	ld.param.u32 	%r16, [_Z8kernel_yiddPdS_S_S_S__param_0];
	ld.param.f64 	%fd9, [_Z8kernel_yiddPdS_S_S_S__param_1];
	ld.param.u64 	%rd11, [_Z8kernel_yiddPdS_S_S_S__param_3];
	ld.param.u64 	%rd12, [_Z8kernel_yiddPdS_S_S_S__param_4];
	ld.param.u64 	%rd9, [_Z8kernel_yiddPdS_S_S_S__param_5];
	ld.param.u64 	%rd13, [_Z8kernel_yiddPdS_S_S_S__param_6];
	ld.param.u64 	%rd10, [_Z8kernel_yiddPdS_S_S_S__param_7];
	cvta.to.global.u64 	%rd1, %rd12;
	cvta.to.global.u64 	%rd2, %rd13;
	cvta.to.global.u64 	%rd3, %rd11;
	mov.u32 	%r17, %ntid.x;
	mov.u32 	%r18, %ctaid.x;
	mov.u32 	%r19, %tid.x;
	mad.lo.s32 	%r1, %r17, %r18, %r19;
	setp.ge.s32 	%p1, %r1, %r16;
	@%p1 bra 	$L__BB0_14;
	cvta.to.global.u64 	%rd14, %rd9;
	cvta.to.global.u64 	%rd15, %rd10;
	mul.wide.s32 	%rd16, %r1, 8;
	add.s64 	%rd4, %rd14, %rd16;
	mov.b64 	%rd17, 0;
	st.global.u64 	[%rd4], %rd17;
	add.s64 	%rd5, %rd15, %rd16;
	st.global.u64 	[%rd5], %rd17;
	setp.lt.s32 	%p2, %r16, 1;
	mov.f64 	%fd136, 0d0000000000000000;
	@%p2 bra 	$L__BB0_13;
	mul.lo.s32 	%r2, %r1, %r16;
	and.b32  	%r3, %r16, 7;
	setp.lt.u32 	%p3, %r16, 8;
	mov.b32 	%r28, 0;
	mov.f64 	%fd136, 0d0000000000000000;
	@%p3 bra 	$L__BB0_5;
	and.b32  	%r28, %r16, 2147483640;
	neg.s32 	%r26, %r28;
	add.s64 	%rd36, %rd2, 32;
	mov.u32 	%r25, %r2;
$L__BB0_4:
	.pragma "nounroll";
	mul.wide.s32 	%rd18, %r25, 8;
	add.s64 	%rd19, %rd3, %rd18;
	add.s64 	%rd20, %rd1, %rd18;
	ld.global.f64 	%fd13, [%rd19];
	ld.global.f64 	%fd14, [%rd36+-32];
	ld.global.f64 	%fd15, [%rd4];
	fma.rn.f64 	%fd16, %fd13, %fd14, %fd15;
	st.global.f64 	[%rd4], %fd16;
	ld.global.f64 	%fd17, [%rd20];
	ld.global.f64 	%fd18, [%rd36+-32];
	ld.global.f64 	%fd19, [%rd5];
	fma.rn.f64 	%fd20, %fd17, %fd18, %fd19;
	st.global.f64 	[%rd5], %fd20;
	ld.global.f64 	%fd21, [%rd19+8];
	ld.global.f64 	%fd22, [%rd36+-24];
	ld.global.f64 	%fd23, [%rd4];
	fma.rn.f64 	%fd24, %fd21, %fd22, %fd23;
	st.global.f64 	[%rd4], %fd24;
	ld.global.f64 	%fd25, [%rd20+8];
	ld.global.f64 	%fd26, [%rd36+-24];
	ld.global.f64 	%fd27, [%rd5];
	fma.rn.f64 	%fd28, %fd25, %fd26, %fd27;
	st.global.f64 	[%rd5], %fd28;
	ld.global.f64 	%fd29, [%rd19+16];
	ld.global.f64 	%fd30, [%rd36+-16];
	ld.global.f64 	%fd31, [%rd4];
	fma.rn.f64 	%fd32, %fd29, %fd30, %fd31;
	st.global.f64 	[%rd4], %fd32;
	ld.global.f64 	%fd33, [%rd20+16];
	ld.global.f64 	%fd34, [%rd36+-16];
	ld.global.f64 	%fd35, [%rd5];
	fma.rn.f64 	%fd36, %fd33, %fd34, %fd35;
	st.global.f64 	[%rd5], %fd36;
	ld.global.f64 	%fd37, [%rd19+24];
	ld.global.f64 	%fd38, [%rd36+-8];
	ld.global.f64 	%fd39, [%rd4];
	fma.rn.f64 	%fd40, %fd37, %fd38, %fd39;
	st.global.f64 	[%rd4], %fd40;
	ld.global.f64 	%fd41, [%rd20+24];
	ld.global.f64 	%fd42, [%rd36+-8];
	ld.global.f64 	%fd43, [%rd5];
	fma.rn.f64 	%fd44, %fd41, %fd42, %fd43;
	st.global.f64 	[%rd5], %fd44;
	ld.global.f64 	%fd45, [%rd19+32];
	ld.global.f64 	%fd46, [%rd36];
	ld.global.f64 	%fd47, [%rd4];
	fma.rn.f64 	%fd48, %fd45, %fd46, %fd47;
	st.global.f64 	[%rd4], %fd48;
	ld.global.f64 	%fd49, [%rd20+32];
	ld.global.f64 	%fd50, [%rd36];
	ld.global.f64 	%fd51, [%rd5];
	fma.rn.f64 	%fd52, %fd49, %fd50, %fd51;
	st.global.f64 	[%rd5], %fd52;
	ld.global.f64 	%fd53, [%rd19+40];
	ld.global.f64 	%fd54, [%rd36+8];
	ld.global.f64 	%fd55, [%rd4];
	fma.rn.f64 	%fd56, %fd53, %fd54, %fd55;
	st.global.f64 	[%rd4], %fd56;
	ld.global.f64 	%fd57, [%rd20+40];
	ld.global.f64 	%fd58, [%rd36+8];
	ld.global.f64 	%fd59, [%rd5];
	fma.rn.f64 	%fd60, %fd57, %fd58, %fd59;
	st.global.f64 	[%rd5], %fd60;
	ld.global.f64 	%fd61, [%rd19+48];
	ld.global.f64 	%fd62, [%rd36+16];
	ld.global.f64 	%fd63, [%rd4];
	fma.rn.f64 	%fd64, %fd61, %fd62, %fd63;
	st.global.f64 	[%rd4], %fd64;
	ld.global.f64 	%fd65, [%rd20+48];
	ld.global.f64 	%fd66, [%rd36+16];
	ld.global.f64 	%fd67, [%rd5];
	fma.rn.f64 	%fd68, %fd65, %fd66, %fd67;
	st.global.f64 	[%rd5], %fd68;
	ld.global.f64 	%fd69, [%rd19+56];
	ld.global.f64 	%fd70, [%rd36+24];
	ld.global.f64 	%fd71, [%rd4];
	fma.rn.f64 	%fd72, %fd69, %fd70, %fd71;
	st.global.f64 	[%rd4], %fd72;
	ld.global.f64 	%fd73, [%rd20+56];
	ld.global.f64 	%fd74, [%rd36+24];
	ld.global.f64 	%fd75, [%rd5];
	fma.rn.f64 	%fd136, %fd73, %fd74, %fd75;
	st.global.f64 	[%rd5], %fd136;
	add.s32 	%r26, %r26, 8;
	add.s32 	%r25, %r25, 8;
	add.s64 	%rd36, %rd36, 64;
	setp.ne.s32 	%p4, %r26, 0;
	@%p4 bra 	$L__BB0_4;
$L__BB0_5:
	setp.eq.s32 	%p5, %r3, 0;
	@%p5 bra 	$L__BB0_13;
	and.b32  	%r11, %r16, 3;
	setp.lt.u32 	%p6, %r3, 4;
	@%p6 bra 	$L__BB0_8;
	add.s32 	%r21, %r28, %r2;
	mul.wide.s32 	%rd21, %r21, 8;
	add.s64 	%rd22, %rd3, %rd21;
	ld.global.f64 	%fd76, [%rd22];
	mul.wide.u32 	%rd23, %r28, 8;
	add.s64 	%rd24, %rd2, %rd23;
	ld.global.f64 	%fd77, [%rd24];
	ld.global.f64 	%fd78, [%rd4];
	fma.rn.f64 	%fd79, %fd76, %fd77, %fd78;
	st.global.f64 	[%rd4], %fd79;
	add.s64 	%rd25, %rd1, %rd21;
	ld.global.f64 	%fd80, [%rd25];
	ld.global.f64 	%fd81, [%rd24];
	ld.global.f64 	%fd82, [%rd5];
	fma.rn.f64 	%fd83, %fd80, %fd81, %fd82;
	st.global.f64 	[%rd5], %fd83;
	ld.global.f64 	%fd84, [%rd22+8];
	ld.global.f64 	%fd85, [%rd24+8];
	ld.global.f64 	%fd86, [%rd4];
	fma.rn.f64 	%fd87, %fd84, %fd85, %fd86;
	st.global.f64 	[%rd4], %fd87;
	ld.global.f64 	%fd88, [%rd25+8];
	ld.global.f64 	%fd89, [%rd24+8];
	ld.global.f64 	%fd90, [%rd5];
	fma.rn.f64 	%fd91, %fd88, %fd89, %fd90;
	st.global.f64 	[%rd5], %fd91;
	ld.global.f64 	%fd92, [%rd22+16];
	ld.global.f64 	%fd93, [%rd24+16];
	ld.global.f64 	%fd94, [%rd4];
	fma.rn.f64 	%fd95, %fd92, %fd93, %fd94;
	st.global.f64 	[%rd4], %fd95;
	ld.global.f64 	%fd96, [%rd25+16];
	ld.global.f64 	%fd97, [%rd24+16];
	ld.global.f64 	%fd98, [%rd5];
	fma.rn.f64 	%fd99, %fd96, %fd97, %fd98;
	st.global.f64 	[%rd5], %fd99;
	ld.global.f64 	%fd100, [%rd22+24];
	ld.global.f64 	%fd101, [%rd24+24];
	ld.global.f64 	%fd102, [%rd4];
	fma.rn.f64 	%fd103, %fd100, %fd101, %fd102;
	st.global.f64 	[%rd4], %fd103;
	ld.global.f64 	%fd104, [%rd25+24];
	ld.global.f64 	%fd105, [%rd24+24];
	ld.global.f64 	%fd106, [%rd5];
	fma.rn.f64 	%fd136, %fd104, %fd105, %fd106;
	st.global.f64 	[%rd5], %fd136;
	add.s32 	%r28, %r28, 4;
$L__BB0_8:
	setp.eq.s32 	%p7, %r11, 0;
	@%p7 bra 	$L__BB0_13;
	setp.eq.s32 	%p8, %r11, 1;
	@%p8 bra 	$L__BB0_11;
	add.s32 	%r22, %r28, %r2;
	mul.wide.s32 	%rd26, %r22, 8;
	add.s64 	%rd27, %rd3, %rd26;
	ld.global.f64 	%fd107, [%rd27];
	mul.wide.u32 	%rd28, %r28, 8;
	add.s64 	%rd29, %rd2, %rd28;
	ld.global.f64 	%fd108, [%rd29];
	ld.global.f64 	%fd109, [%rd4];
	fma.rn.f64 	%fd110, %fd107, %fd108, %fd109;
	st.global.f64 	[%rd4], %fd110;
	add.s64 	%rd30, %rd1, %rd26;
	ld.global.f64 	%fd111, [%rd30];
	ld.global.f64 	%fd112, [%rd29];
	ld.global.f64 	%fd113, [%rd5];
	fma.rn.f64 	%fd114, %fd111, %fd112, %fd113;
	st.global.f64 	[%rd5], %fd114;
	ld.global.f64 	%fd115, [%rd27+8];
	ld.global.f64 	%fd116, [%rd29+8];
	ld.global.f64 	%fd117, [%rd4];
	fma.rn.f64 	%fd118, %fd115, %fd116, %fd117;
	st.global.f64 	[%rd4], %fd118;
	ld.global.f64 	%fd119, [%rd30+8];
	ld.global.f64 	%fd120, [%rd29+8];
	ld.global.f64 	%fd121, [%rd5];
	fma.rn.f64 	%fd136, %fd119, %fd120, %fd121;
	st.global.f64 	[%rd5], %fd136;
	add.s32 	%r28, %r28, 2;
$L__BB0_11:
	and.b32  	%r23, %r16, 1;
	setp.eq.b32 	%p9, %r23, 1;
	not.pred 	%p10, %p9;
	@%p10 bra 	$L__BB0_13;
	add.s32 	%r24, %r28, %r2;
	mul.wide.s32 	%rd31, %r24, 8;
	add.s64 	%rd32, %rd3, %rd31;
	ld.global.f64 	%fd122, [%rd32];
	mul.wide.u32 	%rd33, %r28, 8;
	add.s64 	%rd34, %rd2, %rd33;
	ld.global.f64 	%fd123, [%rd34];
	ld.global.f64 	%fd124, [%rd4];
	fma.rn.f64 	%fd125, %fd122, %fd123, %fd124;
	st.global.f64 	[%rd4], %fd125;
	add.s64 	%rd35, %rd1, %rd31;
	ld.global.f64 	%fd126, [%rd35];
	ld.global.f64 	%fd127, [%rd34];
	ld.global.f64 	%fd128, [%rd5];
	fma.rn.f64 	%fd136, %fd126, %fd127, %fd128;
	st.global.f64 	[%rd5], %fd136;
$L__BB0_13:
	ld.param.f64 	%fd132, [_Z8kernel_yiddPdS_S_S_S__param_2];
	ld.global.f64 	%fd129, [%rd4];
	mul.f64 	%fd130, %fd132, %fd136;
	fma.rn.f64 	%fd131, %fd9, %fd129, %fd130;
	st.global.f64 	[%rd5], %fd131;
$L__BB0_14:
	ret;

}


// ===== COMPILED SASS (sm_100) =====

	.target	sm_100

	.elftype	@"ET_EXEC"


//--------------------- .note.nv.tkinfo           --------------------------
	.section	.note.nv.tkinfo,"",@"SHT_NOTE"
	.sectionflags	@"SHF_NOTE_NV_TKINFO"
	.tkinfo
        /*0018*/ 	.word	0x00000002
        /*0030*/ 	.string	""
        /*0030*/ 	.string	"ptxas"
        /*0030*/ 	.string	"Cuda compilation tools, release 13.0, V13.0.88"
        /*0030*/ 	.string	"Build cuda_13.0.r13.0/compiler.36424714_0"
        /*0030*/ 	.string	"-arch sm_100 -m 64 "



//--------------------- .note.nv.cuinfo           --------------------------
	.section	.note.nv.cuinfo,"",@"SHT_NOTE"
	.sectionflags	@"SHF_NOTE_NV_CUINFO"
        /*0018*/ 	.short	0x0002
        /*001a*/ 	.short	0x0064
        /*001c*/ 	.short	0x0082
	.zero		2


//--------------------- .nv.info                  --------------------------
	.section	.nv.info,"",@"SHT_CUDA_INFO"
	.align	4


	//----- nvinfo : EIATTR_REGCOUNT
	.align		4
        /*0000*/ 	.byte	0x04, 0x2f
        /*0002*/ 	.short	(.L_1 - .L_0)
	.align		4
.L_0:
        /*0004*/ 	.word	index@(_Z8kernel_yiddPdS_S_S_S_)
        /*0008*/ 	.word	0x0000001a


	//----- nvinfo : EIATTR_FRAME_SIZE
	.align		4
.L_1:
        /*000c*/ 	.byte	0x04, 0x11
        /*000e*/ 	.short	(.L_3 - .L_2)
	.align		4
.L_2:
        /*0010*/ 	.word	index@(_Z8kernel_yiddPdS_S_S_S_)
        /*0014*/ 	.word	0x00000000


	//----- nvinfo : EIATTR_MIN_STACK_SIZE
	.align		4
.L_3:
        /*0018*/ 	.byte	0x04, 0x12
        /*001a*/ 	.short	(.L_5 - .L_4)
	.align		4
.L_4:
        /*001c*/ 	.word	index@(_Z8kernel_yiddPdS_S_S_S_)
        /*0020*/ 	.word	0x00000000
.L_5:


//--------------------- .nv.compat                --------------------------
	.section	.nv.compat,"",@"SHT_CUDA_COMPAT_INFO"
	.align	4
        /*0000*/ 	.byte	0x02, 0x09, 0x00, 0x00, 0x02, 0x02, 0x01, 0x00, 0x02, 0x05, 0x05, 0x00, 0x03, 0x07, 0x01, 0x01
        /*0010*/ 	.byte	0x02, 0x03, 0x00, 0x00, 0x02, 0x06, 0x01, 0x00, 0x04, 0x0b, 0x08, 0x00, 0x01, 0x00, 0x00, 0x00
        /*0020*/ 	.byte	0x00, 0x00, 0x00, 0x00


//--------------------- .nv.info._Z8kernel_yiddPdS_S_S_S_ --------------------------
	.section	.nv.info._Z8kernel_yiddPdS_S_S_S_,"",@"SHT_CUDA_INFO"
	.sectionflags	@""
	.align	4


	//----- nvinfo : EIATTR_CUDA_API_VERSION
	.align		4
        /*0000*/ 	.byte	0x04, 0x37
        /*0002*/ 	.short	(.L_7 - .L_6)
.L_6:
        /*0004*/ 	.word	0x00000082


	//----- nvinfo : EIATTR_KPARAM_INFO
	.align		4
.L_7:
        /*0008*/ 	.byte	0x04, 0x17
        /*000a*/ 	.short	(.L_9 - .L_8)
.L_8:
        /*000c*/ 	.word	0x00000000
        /*0010*/ 	.short	0x0007
        /*0012*/ 	.short	0x0038
        /*0014*/ 	.byte	0x00, 0xf5, 0x21, 0x00


	//----- nvinfo : EIATTR_KPARAM_INFO
	.align		4
.L_9:
        /*0018*/ 	.byte	0x04, 0x17
        /*001a*/ 	.short	(.L_11 - .L_10)
.L_10:
        /*001c*/ 	.word	0x00000000
        /*0020*/ 	.short	0x0006
        /*0022*/ 	.short	0x0030
        /*0024*/ 	.byte	0x00, 0xf5, 0x21, 0x00


	//----- nvinfo : EIATTR_KPARAM_INFO
	.align		4
.L_11:
        /*0028*/ 	.byte	0x04, 0x17
        /*002a*/ 	.short	(.L_13 - .L_12)
.L_12:
        /*002c*/ 	.word	0x00000000
        /*0030*/ 	.short	0x0005
        /*0032*/ 	.short	0x0028
        /*0034*/ 	.byte	0x00, 0xf5, 0x21, 0x00


	//----- nvinfo : EIATTR_KPARAM_INFO
	.align		4
.L_13:
        /*0038*/ 	.byte	0x04, 0x17
        /*003a*/ 	.short	(.L_15 - .L_14)
.L_14:
        /*003c*/ 	.word	0x00000000
        /*0040*/ 	.short	0x0004
        /*0042*/ 	.short	0x0020
        /*0044*/ 	.byte	0x00, 0xf5, 0x21, 0x00


	//----- nvinfo : EIATTR_KPARAM_INFO
	.align		4
.L_15:
        /*0048*/ 	.byte	0x04, 0x17
        /*004a*/ 	.short	(.L_17 - .L_16)
.L_16:
        /*004c*/ 	.word	0x00000000
        /*0050*/ 	.short	0x0003
        /*0052*/ 	.short	0x0018
        /*0054*/ 	.byte	0x00, 0xf5, 0x21, 0x00


	//----- nvinfo : EIATTR_KPARAM_INFO
	.align		4
.L_17:
        /*0058*/ 	.byte	0x04, 0x17
        /*005a*/ 	.short	(.L_19 - .L_18)
.L_18:
        /*005c*/ 	.word	0x00000000
        /*0060*/ 	.short	0x0002
        /*0062*/ 	.short	0x0010
        /*0064*/ 	.byte	0x00, 0xf0, 0x21, 0x00


	//----- nvinfo : EIATTR_KPARAM_INFO
	.align		4
.L_19:
        /*0068*/ 	.byte	0x04, 0x17
        /*006a*/ 	.short	(.L_21 - .L_20)
.L_20:
        /*006c*/ 	.word	0x00000000
        /*0070*/ 	.short	0x0001
        /*0072*/ 	.short	0x0008
        /*0074*/ 	.byte	0x00, 0xf0, 0x21, 0x00


	//----- nvinfo : EIATTR_KPARAM_INFO
	.align		4
.L_21:
        /*0078*/ 	.byte	0x04, 0x17
        /*007a*/ 	.short	(.L_23 - .L_22)
.L_22:
        /*007c*/ 	.word	0x00000000
        /*0080*/ 	.short	0x0000
        /*0082*/ 	.short	0x0000
        /*0084*/ 	.byte	0x00, 0xf0, 0x11, 0x00


	//----- nvinfo : EIATTR_SPARSE_MMA_MASK
	.align		4
.L_23:
        /*0088*/ 	.byte	0x03, 0x50
        /*008a*/ 	.short	0x0000


	//----- nvinfo : EIATTR_MAXREG_COUNT
	.align		4
        /*008c*/ 	.byte	0x03, 0x1b
        /*008e*/ 	.short	0x00ff


	//----- nvinfo : EIATTR_MERCURY_ISA_VERSION
	.align		4
        /*0090*/ 	.byte	0x03, 0x5f
        /*0092*/ 	.short	0x0101


	//----- nvinfo : EIATTR_VRC_CTA_INIT_COUNT
	.align		4
        /*0094*/ 	.byte	0x02, 0x4a
	.zero		1
	.zero		1


	//----- nvinfo : EIATTR_EXIT_INSTR_OFFSETS
	.align		4
        /*0098*/ 	.byte	0x04, 0x1c
        /*009a*/ 	.short	(.L_25 - .L_24)


	//   ....[0]....
.L_24:
        /*009c*/ 	.word	0x00000070


	//   ....[1]....
        /*00a0*/ 	.word	0x00000ec0


	//----- nvinfo : EIATTR_CBANK_PARAM_SIZE
	.align		4
.L_25:
        /*00a4*/ 	.byte	0x03, 0x19
        /*00a6*/ 	.short	0x0040


	//----- nvinfo : EIATTR_PARAM_CBANK
	.align		4
        /*00a8*/ 	.byte	0x04, 0x0a
        /*00aa*/ 	.short	(.L_27 - .L_26)
	.align		4
.L_26:
        /*00ac*/ 	.word	index@(.nv.constant0._Z8kernel_yiddPdS_S_S_S_)
        /*00b0*/ 	.short	0x0380
        /*00b2*/ 	.short	0x0040


	//----- nvinfo : EIATTR_SW_WAR
	.align		4
.L_27:
        /*00b4*/ 	.byte	0x04, 0x36
        /*00b6*/ 	.short	(.L_29 - .L_28)
.L_28:
        /*00b8*/ 	.word	0x00000008
.L_29:


//--------------------- .nv.callgraph             --------------------------
	.section	.nv.callgraph,"",@"SHT_CUDA_CALLGRAPH"
	.align	4
	.sectionentsize	8
	.align		4
        /*0000*/ 	.word	0x00000000
	.align		4
        /*0004*/ 	.word	0xffffffff
	.align		4
        /*0008*/ 	.word	0x00000000
	.align		4
        /*000c*/ 	.word	0xfffffffe
	.align		4
        /*0010*/ 	.word	0x00000000
	.align		4
        /*0014*/ 	.word	0xfffffffd
	.align		4
        /*0018*/ 	.word	0x00000000
	.align		4
        /*001c*/ 	.word	0xfffffffc


//--------------------- .text._Z8kernel_yiddPdS_S_S_S_ --------------------------
	.section	.text._Z8kernel_yiddPdS_S_S_S_,"ax",@progbits
	.align	128
        .global         _Z8kernel_yiddPdS_S_S_S_
        .type           _Z8kernel_yiddPdS_S_S_S_,@function
        .size           _Z8kernel_yiddPdS_S_S_S_,(.L_x_6 - _Z8kernel_yiddPdS_S_S_S_)
        .other          _Z8kernel_yiddPdS_S_S_S_,@"STO_CUDA_ENTRY STV_DEFAULT"
_Z8kernel_yiddPdS_S_S_S_:
.text._Z8kernel_yiddPdS_S_S_S_:
[----:B------:R-:W-:Y:S01]  /*0000*/  LDC R1, c[0x0][0x37c] ;  /* 0x0000df00ff017b82 */ /* 0x000fe20000000800 */
[----:B------:R-:W0:Y:S01]  /*0010*/  S2R R7, SR_CTAID.X ;  /* 0x0000000000077919 */ /* 0x000e220000002500 */
[----:B------:R-:W0:Y:S01]  /*0020*/  LDCU UR4, c[0x0][0x360] ;  /* 0x00006c00ff0477ac */ /* 0x000e220008000800 */
[----:B------:R-:W0:Y:S01]  /*0030*/  S2R R0, SR_TID.X ;  /* 0x0000000000007919 */ /* 0x000e220000002100 */
[----:B------:R-:W1:Y:S01]  /*0040*/  LDCU UR9, c[0x0][0x380] ;  /* 0x00007000ff0977ac */ /* 0x000e620008000800 */
[----:B0-----:R-:W-:-:S05]  /*0050*/  IMAD R7, R7, UR4, R0 ;  /* 0x0000000407077c24 */ /* 0x001fca000f8e0200 */
[----:B-1----:R-:W-:-:S13]  /*0060*/  ISETP.GE.AND P0, PT, R7, UR9, PT ;  /* 0x0000000907007c0c */ /* 0x002fda000bf06270 */
[----:B------:R-:W-:Y:S05]  /*0070*/  @P0 EXIT ;  /* 0x000000000000094d */ /* 0x000fea0003800000 */
[----:B------:R-:W0:Y:S01]  /*0080*/  LDC.64 R4, c[0x0][0x3a8] ;  /* 0x0000ea00ff047b82 */ /* 0x000e220000000a00 */
[----:B------:R-:W1:Y:S01]  /*0090*/  LDCU.64 UR10, c[0x0][0x358] ;  /* 0x00006b00ff0a77ac */ /* 0x000e620008000a00 */
[----:B------:R-:W-:Y:S01]  /*00a0*/  CS2R R14, SRZ ;  /* 0x00000000000e7805 */ /* 0x000fe2000001ff00 */
[----:B------:R-:W-:-:S05]  /*00b0*/  UISETP.GE.AND UP0, UPT, UR9, 0x1, UPT ;  /* 0x000000010900788c */ /* 0x000fca000bf06270 */
[----:B------:R-:W2:Y:S01]  /*00c0*/  LDC.64 R2, c[0x0][0x3b8] ;  /* 0x0000ee00ff027b82 */ /* 0x000ea20000000a00 */
[----:B0-----:R-:W-:-:S05]  /*00d0*/  IMAD.WIDE R4, R7, 0x8, R4 ;  /* 0x0000000807047825 */ /* 0x001fca00078e0204 */
[----:B-1----:R0:W-:Y:S01]  /*00e0*/  STG.E.64 desc[UR10][R4.64], RZ ;  /* 0x000000ff04007986 */ /* 0x0021e2000c101b0a */
[----:B--2---:R-:W-:-:S05]  /*00f0*/  IMAD.WIDE R2, R7, 0x8, R2 ;  /* 0x0000000807027825 */ /* 0x004fca00078e0202 */
[----:B------:R0:W-:Y:S01]  /*0100*/  STG.E.64 desc[UR10][R2.64], RZ ;  /* 0x000000ff02007986 */ /* 0x0001e2000c101b0a */
[----:B------:R-:W-:Y:S05]  /*0110*/  BRA.U !UP0, `(.L_x_0) ;  /* 0x0000000d08507547 */ /* 0x000fea000b800000 */
[----:B------:R-:W-:Y:S02]  /*0120*/  UISETP.GE.U32.AND UP0, UPT, UR9, 0x8, UPT ;  /* 0x000000080900788c */ /* 0x000fe4000bf06070 */
[----:B------:R-:W-:Y:S02]  /*0130*/  IMAD R0, R7, UR9, RZ ;  /* 0x0000000907007c24 */ /* 0x000fe4000f8e02ff */
[----:B------:R-:W-:Y:S01]  /*0140*/  HFMA2 R7, -RZ, RZ, 0, 0 ;  /* 0x00000000ff077431 */ /* 0x000fe200000001ff */
[----:B------:R-:W-:Y:S01]  /*0150*/  CS2R R14, SRZ ;  /* 0x00000000000e7805 */ /* 0x000fe2000001ff00 */
[----:B------:R-:W-:-:S03]  /*0160*/  ULOP3.LUT UR6, UR9, 0x7, URZ, 0xc0, !UPT ;  /* 0x0000000709067892 */ /* 0x000fc6000f8ec0ff */
[----:B------:R-:W-:Y:S09]  /*0170*/  BRA.U !UP0, `(.L_x_1) ;  /* 0x0000000508947547 */ /* 0x000ff2000b800000 */
[----:B------:R-:W1:Y:S01]  /*0180*/  LDCU.64 UR4, c[0x0][0x3b0] ;  /* 0x00007600ff0477ac */ /* 0x000e620008000a00 */
[----:B------:R-:W-:Y:S01]  /*0190*/  MOV R6, R0 ;  /* 0x0000000000067202 */ /* 0x000fe20000000f00 */
[----:B------:R-:W-:-:S04]  /*01a0*/  ULOP3.LUT UR7, UR9, 0x7ffffff8, URZ, 0xc0, !UPT ;  /* 0x7ffffff809077892 */ /* 0x000fc8000f8ec0ff */
[----:B------:R-:W-:Y:S02]  /*01b0*/  UIADD3 UR8, UPT, UPT, -UR7, URZ, URZ ;  /* 0x000000ff07087290 */ /* 0x000fe4000fffe1ff */
[----:B------:R-:W-:Y:S01]  /*01c0*/  MOV R7, UR7 ;  /* 0x0000000700077c02 */ /* 0x000fe20008000f00 */
[----:B-1----:R-:W-:-:S04]  /*01d0*/  UIADD3 UR4, UP0, UPT, UR4, 0x20, URZ ;  /* 0x0000002004047890 */ /* 0x002fc8000ff1e0ff */
[----:B------:R-:W-:Y:S02]  /*01e0*/  UIADD3.X UR5, UPT, UPT, URZ, UR5, URZ, UP0, !UPT ;  /* 0x00000005ff057290 */ /* 0x000fe400087fe4ff */
[----:B------:R-:W-:-:S04]  /*01f0*/  MOV R16, UR4 ;  /* 0x0000000400107c02 */ /* 0x000fc80008000f00 */
[----:B------:R-:W-:-:S07]  /*0200*/  MOV R17, UR5 ;  /* 0x0000000500117c02 */ /* 0x000fce0008000f00 */
.L_x_2:
[----:B------:R-:W1:Y:S01]  /*0210*/  LDC.64 R10, c[0x0][0x398] ;  /* 0x0000e600ff0a7b82 */ /* 0x000e620000000a00 */
[----:B------:R-:W-:Y:S02]  /*0220*/  MOV R8, R16 ;  /* 0x0000001000087202 */ /* 0x000fe40000000f00 */
[----:B------:R-:W-:Y:S02]  /*0230*/  MOV R9, R17 ;  /* 0x0000001100097202 */ /* 0x000fe40000000f00 */
[----:B------:R-:W2:Y:S03]  /*0240*/  LDG.E.64 R16, desc[UR10][R4.64] ;  /* 0x0000000a04107981 */ /* 0x000ea6000c1e1b00 */
[----:B---3--:R-:W3:Y:S01]  /*0250*/  LDC.64 R18, c[0x0][0x3a0] ;  /* 0x0000e800ff127b82 */ /* 0x008ee20000000a00 */
[----:B------:R-:W2:Y:S01]  /*0260*/  LDG.E.64 R14, desc[UR10][R8.64+-0x20] ;  /* 0xffffe00a080e7981 */ /* 0x000ea2000c1e1b00 */
[----:B-1----:R-:W-:-:S05]  /*0270*/  IMAD.WIDE R10, R6, 0x8, R10 ;  /* 0x00000008060a7825 */ /* 0x002fca00078e020a */
[----:B------:R-:W2:Y:S02]  /*0280*/  LDG.E.64 R12, desc[UR10][R10.64] ;  /* 0x0000000a0a0c7981 */ /* 0x000ea4000c1e1b00 */
[----:B--2---:R-:W-:Y:S01]  /*0290*/  DFMA R14, R12, R14, R16 ;  /* 0x0000000e0c0e722b */ /* 0x004fe20000000010 */
[----:B---3--:R-:W-:-:S06]  /*02a0*/  IMAD.WIDE R12, R6, 0x8, R18 ;  /* 0x00000008060c7825 */ /* 0x008fcc00078e0212 */
[----:B------:R1:W-:Y:S04]  /*02b0*/  STG.E.64 desc[UR10][R4.64], R14 ;  /* 0x0000000e04007986 */ /* 0x0003e8000c101b0a */
[----:B------:R-:W2:Y:S04]  /*02c0*/  LDG.E.64 R18, desc[UR10][R8.64+-0x20] ;  /* 0xffffe00a08127981 */ /* 0x000ea8000c1e1b00 */
[----:B------:R-:W2:Y:S04]  /*02d0*/  LDG.E.64 R20, desc[UR10][R2.64] ;  /* 0x0000000a02147981 */ /* 0x000ea8000c1e1b00 */
[----:B------:R-:W2:Y:S02]  /*02e0*/  LDG.E.64 R16, desc[UR10][R12.64] ;  /* 0x0000000a0c107981 */ /* 0x000ea4000c1e1b00 */
[----:B--2---:R-:W-:-:S07]  /*02f0*/  DFMA R16, R16, R18, R20 ;  /* 0x000000121010722b */ /* 0x004fce0000000014 */
[----:B------:R2:W-:Y:S04]  /*0300*/  STG.E.64 desc[UR10][R2.64], R16 ;  /* 0x0000001002007986 */ /* 0x0005e8000c101b0a */
[----:B------:R-:W3:Y:S04]  /*0310*/  LDG.E.64 R18, desc[UR10][R10.64+0x8] ;  /* 0x0000080a0a127981 */ /* 0x000ee8000c1e1b00 */
[----:B------:R-:W3:Y:S04]  /*0320*/  LDG.E.64 R20, desc[UR10][R8.64+-0x18] ;  /* 0xffffe80a08147981 */ /* 0x000ee8000c1e1b00 */
[----:B------:R-:W3:Y:S02]  /*0330*/  LDG.E.64 R22, desc[UR10][R4.64] ;  /* 0x0000000a04167981 */ /* 0x000ee4000c1e1b00 */
[----:B---3--:R-:W-:-:S07]  /*0340*/  DFMA R18, R18, R20, R22 ;  /* 0x000000141212722b */ /* 0x008fce0000000016 */
[----:B------:R3:W-:Y:S04]  /*0350*/  STG.E.64 desc[UR10][R4.64], R18 ;  /* 0x0000001204007986 */ /* 0x0007e8000c101b0a */
[----:B-1----:R-:W4:Y:S04]  /*0360*/  LDG.E.64 R14, desc[UR10][R12.64+0x8] ;  /* 0x0000080a0c0e7981 */ /* 0x002f28000c1e1b00 */
[----:B------:R-:W4:Y:S04]  /*0370*/  LDG.E.64 R20, desc[UR10][R8.64+-0x18] ;  /* 0xffffe80a08147981 */ /* 0x000f28000c1e1b00 */
[----:B------:R-:W4:Y:S02]  /*0380*/  LDG.E.64 R22, desc[UR10][R2.64] ;  /* 0x0000000a02167981 */ /* 0x000f24000c1e1b00 */
[----:B----4-:R-:W-:-:S07]  /*0390*/  DFMA R14, R14, R20, R22 ;  /* 0x000000140e0e722b */ /* 0x010fce0000000016 */
[----:B------:R1:W-:Y:S04]  /*03a0*/  STG.E.64 desc[UR10][R2.64], R14 ;  /* 0x0000000e02007986 */ /* 0x0003e8000c101b0a */
[----:B--2---:R-:W2:Y:S04]  /*03b0*/  LDG.E.64 R16, desc[UR10][R10.64+0x10] ;  /* 0x0000100a0a107981 */ /* 0x004ea8000c1e1b00 */
[----:B------:R-:W2:Y:S04]  /*03c0*/  LDG.E.64 R20, desc[UR10][R8.64+-0x10] ;  /* 0xfffff00a08147981 */ /* 0x000ea8000c1e1b00 */
[----:B------:R-:W2:Y:S02]  /*03d0*/  LDG.E.64 R22, desc[UR10][R4.64] ;  /* 0x0000000a04167981 */ /* 0x000ea4000c1e1b00 */
[----:B--2---:R-:W-:-:S07]  /*03e0*/  DFMA R16, R16, R20, R22 ;  /* 0x000000141010722b */ /* 0x004fce0000000016 */
[----:B------:R2:W-:Y:S04]  /*03f0*/  STG.E.64 desc[UR10][R4.64], R16 ;  /* 0x0000001004007986 */ /* 0x0005e8000c101b0a */
[----:B---3--:R-:W3:Y:S04]  /*0400*/  LDG.E.64 R18, desc[UR10][R12.64+0x10] ;  /* 0x0000100a0c127981 */ /* 0x008ee8000c1e1b00 */
        /* <DEDUP_REMOVED lines=51> */
[----:B------:R-:W4:Y:S01]  /*0740*/  LDG.E.64 R22, desc[UR10][R2.64] ;  /* 0x0000000a02167981 */ /* 0x000f22000c1e1b00 */
[----:B------:R-:W-:-:S04]  /*0750*/  UIADD3 UR8, UPT, UPT, UR8, 0x8, URZ ;  /* 0x0000000808087890 */ /* 0x000fc8000fffe0ff */
[----:B------:R-:W-:Y:S01]  /*0760*/  UISETP.NE.AND UP0, UPT, UR8, URZ, UPT ;  /* 0x000000ff0800728c */ /* 0x000fe2000bf05270 */
[----:B--2---:R-:W-:Y:S02]  /*0770*/  IADD3 R16, P0, PT, R8, 0x40, RZ ;  /* 0x0000004008107810 */ /* 0x004fe40007f1e0ff */
[----:B------:R-:W-:Y:S02]  /*0780*/  IADD3 R6, PT, PT, R6, 0x8, RZ ;  /* 0x0000000806067810 */ /* 0x000fe40007ffe0ff */
[----:B------:R-:W-:Y:S01]  /*0790*/  IADD3.X R17, PT, PT, RZ, R9, RZ, P0, !PT ;  /* 0x00000009ff117210 */ /* 0x000fe200007fe4ff */
[----:B----4-:R-:W-:-:S07]  /*07a0*/  DFMA R14, R14, R20, R22 ;  /* 0x000000140e0e722b */ /* 0x010fce0000000016 */
[----:B------:R3:W-:Y:S01]  /*07b0*/  STG.E.64 desc[UR10][R2.64], R14 ;  /* 0x0000000e02007986 */ /* 0x0007e2000c101b0a */
[----:B------:R-:W-:Y:S05]  /*07c0*/  BRA.U UP0, `(.L_x_2) ;  /* 0xfffffff900907547 */ /* 0x000fea000b83ffff */
.L_x_1:
[----:B------:R-:W-:-:S09]  /*07d0*/  UISETP.NE.AND UP0, UPT, UR6, URZ, UPT ;  /* 0x000000ff0600728c */ /* 0x000fd2000bf05270 */
[----:B------:R-:W-:Y:S05]  /*07e0*/  BRA.U !UP0, `(.L_x_0) ;  /* 0x00000005089c7547 */ /* 0x000fea000b800000 */
[----:B------:R-:W-:Y:S02]  /*07f0*/  UISETP.GE.U32.AND UP0, UPT, UR6, 0x4, UPT ;  /* 0x000000040600788c */ /* 0x000fe4000bf06070 */
[----:B------:R-:W-:-:S04]  /*0800*/  ULOP3.LUT UR4, UR9, 0x3, URZ, 0xc0, !UPT ;  /* 0x0000000309047892 */ /* 0x000fc8000f8ec0ff */
[----:B------:R-:W-:-:S03]  /*0810*/  UISETP.NE.AND UP1, UPT, UR4, URZ, UPT ;  /* 0x000000ff0400728c */ /* 0x000fc6000bf25270 */
[----:B------:R-:W-:Y:S08]  /*0820*/  BRA.U !UP0, `(.L_x_3) ;  /* 0x0000000108c07547 */ /* 0x000ff0000b800000 */
[----:B------:R-:W1:Y:S01]  /*0830*/  LDC.64 R10, c[0x0][0x398] ;  /* 0x0000e600ff0a7b82 */ /* 0x000e620000000a00 */
[----:B------:R-:W-:Y:S01]  /*0840*/  IADD3 R21, PT, PT, R0, R7, RZ ;  /* 0x0000000700157210 */ /* 0x000fe20007ffe0ff */
[----:B------:R-:W2:Y:S06]  /*0850*/  LDG.E.64 R16, desc[UR10][R4.64] ;  /* 0x0000000a04107981 */ /* 0x000eac000c1e1b00 */
[----:B------:R-:W4:Y:S08]  /*0860*/  LDC.64 R8, c[0x0][0x3b0] ;  /* 0x0000ec00ff087b82 */ /* 0x000f300000000a00 */
[----:B---3--:R-:W3:Y:S01]  /*0870*/  LDC.64 R18, c[0x0][0x3a0] ;  /* 0x0000e800ff127b82 */ /* 0x008ee20000000a00 */
[----:B-1----:R-:W-:-:S05]  /*0880*/  IMAD.WIDE R10, R21, 0x8, R10 ;  /* 0x00000008150a7825 */ /* 0x002fca00078e020a */
[----:B------:R-:W2:Y:S01]  /*0890*/  LDG.E.64 R12, desc[UR10][R10.64] ;  /* 0x0000000a0a0c7981 */ /* 0x000ea2000c1e1b00 */
[----:B----4-:R-:W-:-:S05]  /*08a0*/  IMAD.WIDE.U32 R8, R7, 0x8, R8 ;  /* 0x0000000807087825 */ /* 0x010fca00078e0008 */
        /* <DEDUP_REMOVED lines=29> */
[----:B-1----:R-:W3:Y:S04]  /*0a80*/  LDG.E.64 R14, desc[UR10][R10.64+0x18] ;  /* 0x0000180a0a0e7981 */ /* 0x002ee8000c1e1b00 */
[----:B------:R-:W3:Y:S04]  /*0a90*/  LDG.E.64 R20, desc[UR10][R8.64+0x18] ;  /* 0x0000180a08147981 */ /* 0x000ee8000c1e1b00 */
[----:B------:R-:W3:Y:S02]  /*0aa0*/  LDG.E.64 R22, desc[UR10][R4.64] ;  /* 0x0000000a04167981 */ /* 0x000ee4000c1e1b00 */
[----:B---3--:R-:W-:-:S07]  /*0ab0*/  DFMA R20, R14, R20, R22 ;  /* 0x000000140e14722b */ /* 0x008fce0000000016 */
[----:B------:R4:W-:Y:S04]  /*0ac0*/  STG.E.64 desc[UR10][R4.64], R20 ;  /* 0x0000001404007986 */ /* 0x0009e8000c101b0a */
[----:B------:R-:W3:Y:S04]  /*0ad0*/  LDG.E.64 R14, desc[UR10][R12.64+0x18] ;  /* 0x0000180a0c0e7981 */ /* 0x000ee8000c1e1b00 */
[----:B--2---:R-:W3:Y:S04]  /*0ae0*/  LDG.E.64 R16, desc[UR10][R8.64+0x18] ;  /* 0x0000180a08107981 */ /* 0x004ee8000c1e1b00 */
[----:B------:R-:W3:Y:S01]  /*0af0*/  LDG.E.64 R22, desc[UR10][R2.64] ;  /* 0x0000000a02167981 */ /* 0x000ee2000c1e1b00 */
[----:B------:R-:W-:Y:S01]  /*0b00*/  IADD3 R7, PT, PT, R7, 0x4, RZ ;  /* 0x0000000407077810 */ /* 0x000fe20007ffe0ff */
[----:B---3--:R-:W-:-:S07]  /*0b10*/  DFMA R14, R14, R16, R22 ;  /* 0x000000100e0e722b */ /* 0x008fce0000000016 */
[----:B------:R4:W-:Y:S04]  /*0b20*/  STG.E.64 desc[UR10][R2.64], R14 ;  /* 0x0000000e02007986 */ /* 0x0009e8000c101b0a */
.L_x_3:
[----:B------:R-:W-:Y:S05]  /*0b30*/  BRA.U !UP1, `(.L_x_0) ;  /* 0x0000000109c87547 */ /* 0x000fea000b800000 */
[----:B------:R-:W-:Y:S02]  /*0b40*/  UISETP.NE.AND UP0, UPT, UR4, 0x1, UPT ;  /* 0x000000010400788c */ /* 0x000fe4000bf05270 */
[----:B------:R-:W-:-:S04]  /*0b50*/  ULOP3.LUT UR5, UR9, 0x1, URZ, 0xc0, !UPT ;  /* 0x0000000109057892 */ /* 0x000fc8000f8ec0ff */
[----:B------:R-:W-:-:S03]  /*0b60*/  UISETP.NE.U32.AND UP1, UPT, UR5, 0x1, UPT ;  /* 0x000000010500788c */ /* 0x000fc6000bf25070 */
[----:B------:R-:W-:Y:S08]  /*0b70*/  BRA.U !UP0, `(.L_x_4) ;  /* 0x0000000108707547 */ /* 0x000ff0000b800000 */
[----:B------:R-:W1:Y:S01]  /*0b80*/  LDC.64 R10, c[0x0][0x398] ;  /* 0x0000e600ff0a7b82 */ /* 0x000e620000000a00 */
[----:B----4-:R-:W-:Y:S01]  /*0b90*/  IADD3 R21, PT, PT, R0, R7, RZ ;  /* 0x0000000700157210 */ /* 0x010fe20007ffe0ff */
        /* <DEDUP_REMOVED lines=20> */
[----:B-1----:R-:W3:Y:S04]  /*0ce0*/  LDG.E.64 R14, desc[UR10][R12.64+0x8] ;  /* 0x0000080a0c0e7981 */ /* 0x002ee8000c1e1b00 */
[----:B------:R-:W3:Y:S04]  /*0cf0*/  LDG.E.64 R20, desc[UR10][R8.64+0x8] ;  /* 0x0000080a08147981 */ /* 0x000ee8000c1e1b00 */
[----:B------:R-:W3:Y:S01]  /*0d00*/  LDG.E.64 R22, desc[UR10][R2.64] ;  /* 0x0000000a02167981 */ /* 0x000ee2000c1e1b00 */
[----:B------:R-:W-:Y:S01]  /*0d10*/  IADD3 R7, PT, PT, R7, 0x2, RZ ;  /* 0x0000000207077810 */ /* 0x000fe20007ffe0ff */
[----:B---3--:R-:W-:-:S07]  /*0d20*/  DFMA R14, R14, R20, R22 ;  /* 0x000000140e0e722b */ /* 0x008fce0000000016 */
[----:B------:R2:W-:Y:S04]  /*0d30*/  STG.E.64 desc[UR10][R2.64], R14 ;  /* 0x0000000e02007986 */ /* 0x0005e8000c101b0a */
.L_x_4:
[----:B------:R-:W-:Y:S05]  /*0d40*/  BRA.U UP1, `(.L_x_0) ;  /* 0x0000000101447547 */ /* 0x000fea000b800000 */
[----:B------:R-:W1:Y:S01]  /*0d50*/  LDC.64 R8, c[0x0][0x3b0] ;  /* 0x0000ec00ff087b82 */ /* 0x000e620000000a00 */
[----:B--2---:R-:W-:Y:S01]  /*0d60*/  IADD3 R17, PT, PT, R0, R7, RZ ;  /* 0x0000000700117210 */ /* 0x004fe20007ffe0ff */
[----:B------:R-:W2:Y:S06]  /*0d70*/  LDG.E.64 R12, desc[UR10][R4.64] ;  /* 0x0000000a040c7981 */ /* 0x000eac000c1e1b00 */
[----:B------:R-:W5:Y:S08]  /*0d80*/  LDC.64 R10, c[0x0][0x398] ;  /* 0x0000e600ff0a7b82 */ /* 0x000f700000000a00 */
[----:B---34-:R-:W3:Y:S01]  /*0d90*/  LDC.64 R14, c[0x0][0x3a0] ;  /* 0x0000e800ff0e7b82 */ /* 0x018ee20000000a00 */
[----:B-1----:R-:W-:-:S04]  /*0da0*/  IMAD.WIDE.U32 R8, R7, 0x8, R8 ;  /* 0x0000000807087825 */ /* 0x002fc800078e0008 */
[C---:B-----5:R-:W-:Y:S02]  /*0db0*/  IMAD.WIDE R6, R17.reuse, 0x8, R10 ;  /* 0x0000000811067825 */ /* 0x060fe400078e020a */
[----:B------:R-:W2:Y:S04]  /*0dc0*/  LDG.E.64 R10, desc[UR10][R8.64] ;  /* 0x0000000a080a7981 */ /* 0x000ea8000c1e1b00 */
        /* <DEDUP_REMOVED lines=9> */
.L_x_0:
[----:B01234-:R-:W2:Y:S01]  /*0e60*/  LDG.E.64 R4, desc[UR10][R4.64] ;  /* 0x0000000a04047981 */ /* 0x01fea2000c1e1b00 */
[----:B------:R-:W0:Y:S01]  /*0e70*/  LDCU.64 UR4, c[0x0][0x390] ;  /* 0x00007200ff0477ac */ /* 0x000e220008000a00 */
[----:B------:R-:W2:Y:S01]  /*0e80*/  LDCU.64 UR6, c[0x0][0x388] ;  /* 0x00007100ff0677ac */ /* 0x000ea20008000a00 */
[----:B0-----:R-:W-:-:S08]  /*0e90*/  DMUL R14, R14, UR4 ;  /* 0x000000040e0e7c28 */ /* 0x001fd00008000000 */
[----:B--2---:R-:W-:-:S07]  /*0ea0*/  DFMA R14, R4, UR6, R14 ;  /* 0x00000006040e7c2b */ /* 0x004fce000800000e */
[----:B------:R-:W-:Y:S01]  /*0eb0*/  STG.E.64 desc[UR10][R2.64], R14 ;  /* 0x0000000e02007986 */ /* 0x000fe2000c101b0a */
[----:B------:R-:W-:Y:S05]  /*0ec0*/  EXIT ;  /* 0x000000000000794d */ /* 0x000fea0003800000 */
.L_x_5:
[----:B------:R-:W-:-:S00]  /*0ed0*/  BRA `(.L_x_5) ;  /* 0xfffffffc00fc7947 */ /* 0x000fc0000383ffff */
[----:B------:R-:W-:-:S00]  /*0ee0*/  NOP ;  /* 0x0000000000007918 */ /* 0x000fc00000000000 */
        /* <DEDUP_REMOVED lines=9> */
.L_x_6:


//--------------------- .nv.shared.reserved.0     --------------------------
	.section	.nv.shared.reserved.0,"aw",@nobits
	.weak		__nv_reservedSMEM_offset_0_alias
	.size		__nv_reservedSMEM_offset_0_alias, 0, 64
	.other		__nv_reservedSMEM_offset_0_alias,@"STO_CUDA_RESERVED_SHARED STV_DEFAULT"
__nv_reservedSMEM_offset_0_alias:
	.zero		0
	.zero		64


//--------------------- .nv.constant0._Z8kernel_yiddPdS_S_S_S_ --------------------------
	.section	.nv.constant0._Z8kernel_yiddPdS_S_S_S_,"a",@progbits
	.sectionflags	@""
	.align	4
.nv.constant0._Z8kernel_yiddPdS_S_S_S_:
	.zero		960


//--------------------- SYMBOLS --------------------------

	.type		.nv.reservedSmem.offset0,@object
	.size		.nv.reservedSmem.offset0,0x4
